//
// Generated by NVIDIA NVVM Compiler
//
// Compiler Build ID: CL-36424714
// Cuda compilation tools, release 13.0, V13.0.88
// Based on NVVM 20.0.0
//

.version 9.0
.target sm_100
.address_size 64

	// .globl	_Z9addKernelPiPKiS1_

.visible .entry _Z9addKernelPiPKiS1_(
	.param .u64 .ptr .align 1 _Z9addKernelPiPKiS1__param_0,
	.param .u64 .ptr .align 1 _Z9addKernelPiPKiS1__param_1,
	.param .u64 .ptr .align 1 _Z9addKernelPiPKiS1__param_2
)
{
	.reg .b32 	%r<5>;
	.reg .b64 	%rd<11>;

	ld.param.u64 	%rd1, [_Z9addKernelPiPKiS1__param_0];
	ld.param.u64 	%rd2, [_Z9addKernelPiPKiS1__param_1];
	ld.param.u64 	%rd3, [_Z9addKernelPiPKiS1__param_2];
	cvta.to.global.u64 	%rd4, %rd1;
	cvta.to.global.u64 	%rd5, %rd3;
	cvta.to.global.u64 	%rd6, %rd2;
	mov.u32 	%r1, %tid.x;
	mul.wide.u32 	%rd7, %r1, 4;
	add.s64 	%rd8, %rd6, %rd7;
	ld.global.u32 	%r2, [%rd8];
	add.s64 	%rd9, %rd5, %rd7;
	ld.global.u32 	%r3, [%rd9];
	add.s32 	%r4, %r3, %r2;
	add.s64 	%rd10, %rd4, %rd7;
	st.global.u32 	[%rd10], %r4;
	ret;

}
	// .globl	_Z3addPiS_S_
.visible .entry _Z3addPiS_S_(
	.param .u64 .ptr .align 1 _Z3addPiS_S__param_0,
	.param .u64 .ptr .align 1 _Z3addPiS_S__param_1,
	.param .u64 .ptr .align 1 _Z3addPiS_S__param_2
)
{
	.reg .b32 	%r<25>;
	.reg .b64 	%rd<7>;

	ld.param.u64 	%rd1, [_Z3addPiS_S__param_0];
	ld.param.u64 	%rd2, [_Z3addPiS_S__param_1];
	ld.param.u64 	%rd3, [_Z3addPiS_S__param_2];
	cvta.to.global.u64 	%rd4, %rd1;
	cvta.to.global.u64 	%rd5, %rd2;
	cvta.to.global.u64 	%rd6, %rd3;
	ld.global.u32 	%r1, [%rd4];
	ld.global.u32 	%r2, [%rd5];
	add.s32 	%r3, %r2, %r1;
	st.global.u32 	[%rd6], %r3;
	ld.global.u32 	%r4, [%rd4+4];
	ld.global.u32 	%r5, [%rd5+4];
	add.s32 	%r6, %r5, %r4;
	st.global.u32 	[%rd6+4], %r6;
	ld.global.u32 	%r7, [%rd4+8];
	ld.global.u32 	%r8, [%rd5+8];
	add.s32 	%r9, %r8, %r7;
	st.global.u32 	[%rd6+8], %r9;
	ld.global.u32 	%r10, [%rd4+12];
	ld.global.u32 	%r11, [%rd5+12];
	add.s32 	%r12, %r11, %r10;
	st.global.u32 	[%rd6+12], %r12;
	ld.global.u32 	%r13, [%rd4+16];
	ld.global.u32 	%r14, [%rd5+16];
	add.s32 	%r15, %r14, %r13;
	st.global.u32 	[%rd6+16], %r15;
	ld.global.u32 	%r16, [%rd4+20];
	ld.global.u32 	%r17, [%rd5+20];
	add.s32 	%r18, %r17, %r16;
	st.global.u32 	[%rd6+20], %r18;
	ld.global.u32 	%r19, [%rd4+24];
	ld.global.u32 	%r20, [%rd5+24];
	add.s32 	%r21, %r20, %r19;
	st.global.u32 	[%rd6+24], %r21;
	ld.global.u32 	%r22, [%rd4+28];
	ld.global.u32 	%r23, [%rd5+28];
	add.s32 	%r24, %r23, %r22;
	st.global.u32 	[%rd6+28], %r24;
	ret;

}


// ===== COMPILED SASS (sm_100) =====

	.target	sm_100

	.elftype	@"ET_EXEC"


//--------------------- .note.nv.tkinfo           --------------------------
	.section	.note.nv.tkinfo,"",@"SHT_NOTE"
	.sectionflags	@"SHF_NOTE_NV_TKINFO"
	.tkinfo
        /*0018*/ 	.word	0x00000002
        /*0030*/ 	.string	""
        /*0030*/ 	.string	"ptxas"
        /*0030*/ 	.string	"Cuda compilation tools, release 13.0, V13.0.88"
        /*0030*/ 	.string	"Build cuda_13.0.r13.0/compiler.36424714_0"
        /*0030*/ 	.string	"-arch sm_100 -m 64 "



//--------------------- .note.nv.cuinfo           --------------------------
	.section	.note.nv.cuinfo,"",@"SHT_NOTE"
	.sectionflags	@"SHF_NOTE_NV_CUINFO"
        /*0018*/ 	.short	0x0002
        /*001a*/ 	.short	0x0064
        /*001c*/ 	.short	0x0082
	.zero		2


//--------------------- .nv.info                  --------------------------
	.section	.nv.info,"",@"SHT_CUDA_INFO"
	.align	4


	//----- nvinfo : EIATTR_REGCOUNT
	.align		4
        /*0000*/ 	.byte	0x04, 0x2f
        /*0002*/ 	.short	(.L_1 - .L_0)
	.align		4
.L_0:
        /*0004*/ 	.word	index@(_Z9addKernelPiPKiS1_)
        /*0008*/ 	.word	0x0000000c


	//----- nvinfo : EIATTR_FRAME_SIZE
	.align		4
.L_1:
        /*000c*/ 	.byte	0x04, 0x11
        /*000e*/ 	.short	(.L_3 - .L_2)
	.align		4
.L_2:
        /*0010*/ 	.word	index@(_Z9addKernelPiPKiS1_)
        /*0014*/ 	.word	0x00000000


	//----- nvinfo : EIATTR_REGCOUNT
	.align		4
.L_3:
        /*0018*/ 	.byte	0x04, 0x2f
        /*001a*/ 	.short	(.L_5 - .L_4)
	.align		4
.L_4:
        /*001c*/ 	.word	index@(_Z3addPiS_S_)
        /*0020*/ 	.word	0x00000012


	//----- nvinfo : EIATTR_FRAME_SIZE
	.align		4
.L_5:
        /*0024*/ 	.byte	0x04, 0x11
        /*0026*/ 	.short	(.L_7 - .L_6)
	.align		4
.L_6:
        /*0028*/ 	.word	index@(_Z3addPiS_S_)
        /*002c*/ 	.word	0x00000000


	//----- nvinfo : EIATTR_MIN_STACK_SIZE
	.align		4
.L_7:
        /*0030*/ 	.byte	0x04, 0x12
        /*0032*/ 	.short	(.L_9 - .L_8)
	.align		4
.L_8:
        /*0034*/ 	.word	index@(_Z3addPiS_S_)
        /*0038*/ 	.word	0x00000000


	//----- nvinfo : EIATTR_MIN_STACK_SIZE
	.align		4
.L_9:
        /*003c*/ 	.byte	0x04, 0x12
        /*003e*/ 	.short	(.L_11 - .L_10)
	.align		4
.L_10:
        /*0040*/ 	.word	index@(_Z9addKernelPiPKiS1_)
        /*0044*/ 	.word	0x00000000
.L_11:


//--------------------- .nv.compat                --------------------------
	.section	.nv.compat,"",@"SHT_CUDA_COMPAT_INFO"
	.align	4
        /*0000*/ 	.byte	0x02, 0x09, 0x00, 0x00, 0x02, 0x02, 0x01, 0x00, 0x02, 0x05, 0x05, 0x00, 0x03, 0x07, 0x01, 0x01
        /*0010*/ 	.byte	0x02, 0x03, 0x00, 0x00, 0x02, 0x06, 0x01, 0x00, 0x04, 0x0b, 0x08, 0x00, 0x09, 0x00, 0x00, 0x00
        /*0020*/ 	.byte	0x00, 0x00, 0x00, 0x00


//--------------------- .nv.info._Z3addPiS_S_     --------------------------
	.section	.nv.info._Z3addPiS_S_,"",@"SHT_CUDA_INFO"
	.sectionflags	@""
	.align	4


	//----- nvinfo : EIATTR_CUDA_API_VERSION
	.align		4
        /*0000*/ 	.byte	0x04, 0x37
        /*0002*/ 	.short	(.L_13 - .L_12)
.L_12:
        /*0004*/ 	.word	0x00000082


	//----- nvinfo : EIATTR_KPARAM_INFO
	.align		4
.L_13:
        /*0008*/ 	.byte	0x04, 0x17
        /*000a*/ 	.short	(.L_15 - .L_14)
.L_14:
        /*000c*/ 	.word	0x00000000
        /*0010*/ 	.short	0x0002
        /*0012*/ 	.short	0x0010
        /*0014*/ 	.byte	0x00, 0xf5, 0x21, 0x00


	//----- nvinfo : EIATTR_KPARAM_INFO
	.align		4
.L_15:
        /*0018*/ 	.byte	0x04, 0x17
        /*001a*/ 	.short	(.L_17 - .L_16)
.L_16:
        /*001c*/ 	.word	0x00000000
        /*0020*/ 	.short	0x0001
        /*0022*/ 	.short	0x0008
        /*0024*/ 	.byte	0x00, 0xf5, 0x21, 0x00


	//----- nvinfo : EIATTR_KPARAM_INFO
	.align		4
.L_17:
        /*0028*/ 	.byte	0x04, 0x17
        /*002a*/ 	.short	(.L_19 - .L_18)
.L_18:
        /*002c*/ 	.word	0x00000000
        /*0030*/ 	.short	0x0000
        /*0032*/ 	.short	0x0000
        /*0034*/ 	.byte	0x00, 0xf5, 0x21, 0x00


	//----- nvinfo : EIATTR_SPARSE_MMA_MASK
	.align		4
.L_19:
        /*0038*/ 	.byte	0x03, 0x50
        /*003a*/ 	.short	0x0000


	//----- nvinfo : EIATTR_MAXREG_COUNT
	.align		4
        /*003c*/ 	.byte	0x03, 0x1b
        /*003e*/ 	.short	0x00ff


	//----- nvinfo : EIATTR_MERCURY_ISA_VERSION
	.align		4
        /*0040*/ 	.byte	0x03, 0x5f
        /*0042*/ 	.short	0x0101


	//----- nvinfo : EIATTR_VRC_CTA_INIT_COUNT
	.align		4
        /*0044*/ 	.byte	0x02, 0x4a
	.zero		1
	.zero		1


	//----- nvinfo : EIATTR_EXIT_INSTR_OFFSETS
	.align		4
        /*0048*/ 	.byte	0x04, 0x1c
        /*004a*/ 	.short	(.L_21 - .L_20)


	//   ....[0]....
.L_20:
        /*004c*/ 	.word	0x00000250


	//----- nvinfo : EIATTR_CBANK_PARAM_SIZE
	.align		4
.L_21:
        /*0050*/ 	.byte	0x03, 0x19
        /*0052*/ 	.short	0x0018


	//----- nvinfo : EIATTR_PARAM_CBANK
	.align		4
        /*0054*/ 	.byte	0x04, 0x0a
        /*0056*/ 	.short	(.L_23 - .L_22)
	.align		4
.L_22:
        /*0058*/ 	.word	index@(.nv.constant0._Z3addPiS_S_)
        /*005c*/ 	.short	0x0380
        /*005e*/ 	.short	0x0018


	//----- nvinfo : EIATTR_SW_WAR
	.align		4
.L_23:
        /*0060*/ 	.byte	0x04, 0x36
        /*0062*/ 	.short	(.L_25 - .L_24)
.L_24:
        /*0064*/ 	.word	0x00000008
.L_25:


//--------------------- .nv.info._Z9addKernelPiPKiS1_ --------------------------
	.section	.nv.info._Z9addKernelPiPKiS1_,"",@"SHT_CUDA_INFO"
	.sectionflags	@""
	.align	4


	//----- nvinfo : EIATTR_CUDA_API_VERSION
	.align		4
        /*0000*/ 	.byte	0x04, 0x37
        /*0002*/ 	.short	(.L_27 - .L_26)
.L_26:
        /*0004*/ 	.word	0x00000082


	//----- nvinfo : EIATTR_KPARAM_INFO
	.align		4
.L_27:
        /*0008*/ 	.byte	0x04, 0x17
        /*000a*/ 	.short	(.L_29 - .L_28)
.L_28:
        /*000c*/ 	.word	0x00000000
        /*0010*/ 	.short	0x0002
        /*0012*/ 	.short	0x0010
        /*0014*/ 	.byte	0x00, 0xf5, 0x21, 0x00


	//----- nvinfo : EIATTR_KPARAM_INFO
	.align		4
.L_29:
        /*0018*/ 	.byte	0x04, 0x17
        /*001a*/ 	.short	(.L_31 - .L_30)
.L_30:
        /*001c*/ 	.word	0x00000000
        /*0020*/ 	.short	0x0001
        /*0022*/ 	.short	0x0008
        /*0024*/ 	.byte	0x00, 0xf5, 0x21, 0x00


	//----- nvinfo : EIATTR_KPARAM_INFO
	.align		4
.L_31:
        /*0028*/ 	.byte	0x04, 0x17
        /*002a*/ 	.short	(.L_33 - .L_32)
.L_32:
        /*002c*/ 	.word	0x00000000
        /*0030*/ 	.short	0x0000
        /*0032*/ 	.short	0x0000
        /*0034*/ 	.byte	0x00, 0xf5, 0x21, 0x00


	//----- nvinfo : EIATTR_SPARSE_MMA_MASK
	.align		4
.L_33:
        /*0038*/ 	.byte	0x03, 0x50
        /*003a*/ 	.short	0x0000


	//----- nvinfo : EIATTR_MAXREG_COUNT
	.align		4
        /*003c*/ 	.byte	0x03, 0x1b
        /*003e*/ 	.short	0x00ff


	//----- nvinfo : EIATTR_MERCURY_ISA_VERSION
	.align		4
        /*0040*/ 	.byte	0x03, 0x5f
        /*0042*/ 	.short	0x0101


	//----- nvinfo : EIATTR_VRC_CTA_INIT_COUNT
	.align		4
        /*0044*/ 	.byte	0x02, 0x4a
	.zero		1
	.zero		1


	//----- nvinfo : EIATTR_EXIT_INSTR_OFFSETS
	.align		4
        /*0048*/ 	.byte	0x04, 0x1c
        /*004a*/ 	.short	(.L_35 - .L_34)


	//   ....[0]....
.L_34:
        /*004c*/ 	.word	0x000000d0


	//----- nvinfo : EIATTR_CBANK_PARAM_SIZE
	.align		4
.L_35:
        /*0050*/ 	.byte	0x03, 0x19
        /*0052*/ 	.short	0x0018


	//----- nvinfo : EIATTR_PARAM_CBANK
	.align		4
        /*0054*/ 	.byte	0x04, 0x0a
        /*0056*/ 	.short	(.L_37 - .L_36)
	.align		4
.L_36:
        /*0058*/ 	.word	index@(.nv.constant0._Z9addKernelPiPKiS1_)
        /*005c*/ 	.short	0x0380
        /*005e*/ 	.short	0x0018


	//----- nvinfo : EIATTR_SW_WAR
	.align		4
.L_37:
        /*0060*/ 	.byte	0x04, 0x36
        /*0062*/ 	.short	(.L_39 - .L_38)
.L_38:
        /*0064*/ 	.word	0x00000008
.L_39:


//--------------------- .nv.callgraph             --------------------------
	.section	.nv.callgraph,"",@"SHT_CUDA_CALLGRAPH"
	.align	4
	.sectionentsize	8
	.align		4
        /*0000*/ 	.word	0x00000000
	.align		4
        /*0004*/ 	.word	0xffffffff
	.align		4
        /*0008*/ 	.word	0x00000000
	.align		4
        /*000c*/ 	.word	0xfffffffe
	.align		4
        /*0010*/ 	.word	0x00000000
	.align		4
        /*0014*/ 	.word	0xfffffffd
	.align		4
        /*0018*/ 	.word	0x00000000
	.align		4
        /*001c*/ 	.word	0xfffffffc


//--------------------- .text._Z3addPiS_S_        --------------------------
	.section	.text._Z3addPiS_S_,"ax",@progbits
	.align	128
        .global         _Z3addPiS_S_
        .type           _Z3addPiS_S_,@function
        .size           _Z3addPiS_S_,(.L_x_2 - _Z3addPiS_S_)
        .other          _Z3addPiS_S_,@"STO_CUDA_ENTRY STV_DEFAULT"
_Z3addPiS_S_:
.text._Z3addPiS_S_:
[----:B------:R-:W-:Y:S08]  /*0000*/  LDC R1, c[0x0][0x37c] ;  /* 0x0000df00ff017b82 */ /* 0x000ff00000000800 */
[----:B------:R-:W0:Y:S01]  /*0010*/  LDC.64 R6, c[0x0][0x380] ;  /* 0x0000e000ff067b82 */ /* 0x000e220000000a00 */
[----:B------:R-:W0:Y:S07]  /*0020*/  LDCU.64 UR4, c[0x0][0x358] ;  /* 0x00006b00ff0477ac */ /* 0x000e2e0008000a00 */
[----:B------:R-:W1:Y:S01]  /*0030*/  LDC.64 R4, c[0x0][0x388] ;  /* 0x0000e200ff047b82 */ /* 0x000e620000000a00 */
[----:B0-----:R-:W2:Y:S04]  /*0040*/  LDG.E R0, desc[UR4][R6.64] ;  /* 0x0000000406007981 */ /* 0x001ea8000c1e1900 */
[----:B-1----:R-:W2:Y:S03]  /*0050*/  LDG.E R9, desc[UR4][R4.64] ;  /* 0x0000000404097981 */ /* 0x002ea6000c1e1900 */
[----:B------:R-:W0:Y:S01]  /*0060*/  LDC.64 R2, c[0x0][0x390] ;  /* 0x0000e400ff027b82 */ /* 0x000e220000000a00 */
[----:B--2---:R-:W-:-:S05]  /*0070*/  IMAD.IADD R9, R0, 0x1, R9 ;  /* 0x0000000100097824 */ /* 0x004fca00078e0209 */
[----:B0-----:R0:W-:Y:S04]  /*0080*/  STG.E desc[UR4][R2.64], R9 ;  /* 0x0000000902007986 */ /* 0x0011e8000c101904 */
[----:B------:R-:W2:Y:S04]  /*0090*/  LDG.E R0, desc[UR4][R6.64+0x4] ;  /* 0x0000040406007981 */ /* 0x000ea8000c1e1900 */
[----:B------:R-:W2:Y:S02]  /*00a0*/  LDG.E R11, desc[UR4][R4.64+0x4] ;  /* 0x00000404040b7981 */ /* 0x000ea4000c1e1900 */
[----:B--2---:R-:W-:-:S05]  /*00b0*/  IMAD.IADD R11, R0, 0x1, R11 ;  /* 0x00000001000b7824 */ /* 0x004fca00078e020b */
[----:B------:R1:W-:Y:S04]  /*00c0*/  STG.E desc[UR4][R2.64+0x4], R11 ;  /* 0x0000040b02007986 */ /* 0x0003e8000c101904 */
[----:B------:R-:W2:Y:S04]  /*00d0*/  LDG.E R0, desc[UR4][R6.64+0x8] ;  /* 0x0000080406007981 */ /* 0x000ea8000c1e1900 */
[----:B------:R-:W2:Y:S02]  /*00e0*/  LDG.E R13, desc[UR4][R4.64+0x8] ;  /* 0x00000804040d7981 */ /* 0x000ea4000c1e1900 */
[----:B--2---:R-:W-:-:S05]  /*00f0*/  IADD3 R13, PT, PT, R0, R13, RZ ;  /* 0x0000000d000d7210 */ /* 0x004fca0007ffe0ff */
[----:B------:R2:W-:Y:S04]  /*0100*/  STG.E desc[UR4][R2.64+0x8], R13 ;  /* 0x0000080d02007986 */ /* 0x0005e8000c101904 */
[----:B------:R-:W3:Y:S04]  /*0110*/  LDG.E R0, desc[UR4][R6.64+0xc] ;  /* 0x00000c0406007981 */ /* 0x000ee8000c1e1900 */
[----:B------:R-:W3:Y:S02]  /*0120*/  LDG.E R15, desc[UR4][R4.64+0xc] ;  /* 0x00000c04040f7981 */ /* 0x000ee4000c1e1900 */
[----:B---3--:R-:W-:-:S05]  /*0130*/  IMAD.IADD R15, R0, 0x1, R15 ;  /* 0x00000001000f7824 */ /* 0x008fca00078e020f */
[----:B------:R3:W-:Y:S04]  /*0140*/  STG.E desc[UR4][R2.64+0xc], R15 ;  /* 0x00000c0f02007986 */ /* 0x0007e8000c101904 */
[----:B------:R-:W4:Y:S04]  /*0150*/  LDG.E R0, desc[UR4][R6.64+0x10] ;  /* 0x0000100406007981 */ /* 0x000f28000c1e1900 */
[----:B0-----:R-:W4:Y:S02]  /*0160*/  LDG.E R9, desc[UR4][R4.64+0x10] ;  /* 0x0000100404097981 */ /* 0x001f24000c1e1900 */
[----:B----4-:R-:W-:-:S05]  /*0170*/  IADD3 R9, PT, PT, R0, R9, RZ ;  /* 0x0000000900097210 */ /* 0x010fca0007ffe0ff */
[----:B------:R-:W-:Y:S04]  /*0180*/  STG.E desc[UR4][R2.64+0x10], R9 ;  /* 0x0000100902007986 */ /* 0x000fe8000c101904 */
[----:B------:R-:W4:Y:S04]  /*0190*/  LDG.E R0, desc[UR4][R6.64+0x14] ;  /* 0x0000140406007981 */ /* 0x000f28000c1e1900 */
[----:B-1----:R-:W4:Y:S02]  /*01a0*/  LDG.E R11, desc[UR4][R4.64+0x14] ;  /* 0x00001404040b7981 */ /* 0x002f24000c1e1900 */
[----:B----4-:R-:W-:-:S05]  /*01b0*/  IMAD.IADD R11, R0, 0x1, R11 ;  /* 0x00000001000b7824 */ /* 0x010fca00078e020b */
[----:B------:R-:W-:Y:S04]  /*01c0*/  STG.E desc[UR4][R2.64+0x14], R11 ;  /* 0x0000140b02007986 */ /* 0x000fe8000c101904 */
[----:B------:R-:W4:Y:S04]  /*01d0*/  LDG.E R0, desc[UR4][R6.64+0x18] ;  /* 0x0000180406007981 */ /* 0x000f28000c1e1900 */
[----:B--2---:R-:W4:Y:S02]  /*01e0*/  LDG.E R13, desc[UR4][R4.64+0x18] ;  /* 0x00001804040d7981 */ /* 0x004f24000c1e1900 */
[----:B----4-:R-:W-:-:S05]  /*01f0*/  IADD3 R13, PT, PT, R0, R13, RZ ;  /* 0x0000000d000d7210 */ /* 0x010fca0007ffe0ff */
[----:B------:R-:W-:Y:S04]  /*0200*/  STG.E desc[UR4][R2.64+0x18], R13 ;  /* 0x0000180d02007986 */ /* 0x000fe8000c101904 */
[----:B------:R-:W2:Y:S04]  /*0210*/  LDG.E R0, desc[UR4][R6.64+0x1c] ;  /* 0x00001c0406007981 */ /* 0x000ea8000c1e1900 */
[----:B---3--:R-:W2:Y:S02]  /*0220*/  LDG.E R15, desc[UR4][R4.64+0x1c] ;  /* 0x00001c04040f7981 */ /* 0x008ea4000c1e1900 */
[----:B--2---:R-:W-:-:S05]  /*0230*/  IADD3 R15, PT, PT, R0, R15, RZ ;  /* 0x0000000f000f7210 */ /* 0x004fca0007ffe0ff */
[----:B------:R-:W-:Y:S01]  /*0240*/  STG.E desc[UR4][R2.64+0x1c], R15 ;  /* 0x00001c0f02007986 */ /* 0x000fe2000c101904 */
[----:B------:R-:W-:Y:S05]  /*0250*/  EXIT ;  /* 0x000000000000794d */ /* 0x000fea0003800000 */
.L_x_0:
[----:B------:R-:W-:-:S00]  /*0260*/  BRA `(.L_x_0) ;  /* 0xfffffffc00fc7947 */ /* 0x000fc0000383ffff */
[----:B------:R-:W-:-:S00]  /*0270*/  NOP ;  /* 0x0000000000007918 */ /* 0x000fc00000000000 */
        /* <DEDUP_REMOVED lines=8> */
.L_x_2:


//--------------------- .text._Z9addKernelPiPKiS1_ --------------------------
	.section	.text._Z9addKernelPiPKiS1_,"ax",@progbits
	.align	128
        .global         _Z9addKernelPiPKiS1_
        .type           _Z9addKernelPiPKiS1_,@function
        .size           _Z9addKernelPiPKiS1_,(.L_x_3 - _Z9addKernelPiPKiS1_)
        .other          _Z9addKernelPiPKiS1_,@"STO_CUDA_ENTRY STV_DEFAULT"
_Z9addKernelPiPKiS1_:
.text._Z9addKernelPiPKiS1_:
[----:B------:R-:W-:Y:S01]  /*0000*/  LDC R1, c[0x0][0x37c] ;  /* 0x0000df00ff017b82 */ /* 0x000fe20000000800 */
[----:B------:R-:W0:Y:S07]  /*0010*/  S2R R9, SR_TID.X ;  /* 0x0000000000097919 */ /* 0x000e2e0000002100 */
[----:B------:R-:W0:Y:S01]  /*0020*/  LDC.64 R2, c[0x0][0x388] ;  /* 0x0000e200ff027b82 */ /* 0x000e220000000a00 */
[----:B------:R-:W1:Y:S07]  /*0030*/  LDCU.64 UR4, c[0x0][0x358] ;  /* 0x00006b00ff0477ac */ /* 0x000e6e0008000a00 */
[----:B------:R-:W2:Y:S08]  /*0040*/  LDC.64 R4, c[0x0][0x390] ;  /* 0x0000e400ff047b82 */ /* 0x000eb00000000a00 */
[----:B------:R-:W3:Y:S01]  /*0050*/  LDC.64 R6, c[0x0][0x380] ;  /* 0x0000e000ff067b82 */ /* 0x000ee20000000a00 */
[----:B0-----:R-:W-:-:S04]  /*0060*/  IMAD.WIDE.U32 R2, R9, 0x4, R2 ;  /* 0x0000000409027825 */ /* 0x001fc800078e0002 */
[C---:B--2---:R-:W-:Y:S02]  /*0070*/  IMAD.WIDE.U32 R4, R9.reuse, 0x4, R4 ;  /* 0x0000000409047825 */ /* 0x044fe400078e0004 */
[----:B-1----:R-:W2:Y:S04]  /*0080*/  LDG.E R2, desc[UR4][R2.64] ;  /* 0x0000000402027981 */ /* 0x002ea8000c1e1900 */
[----:B------:R-:W2:Y:S01]  /*0090*/  LDG.E R5, desc[UR4][R4.64] ;  /* 0x0000000404057981 */ /* 0x000ea2000c1e1900 */
[----:B---3--:R-:W-:Y:S01]  /*00a0*/  IMAD.WIDE.U32 R6, R9, 0x4, R6 ;  /* 0x0000000409067825 */ /* 0x008fe200078e0006 */
[----:B--2---:R-:W-:-:S05]  /*00b0*/  IADD3 R9, PT, PT, R2, R5, RZ ;  /* 0x0000000502097210 */ /* 0x004fca0007ffe0ff */
[----:B------:R-:W-:Y:S01]  /*00c0*/  STG.E desc[UR4][R6.64], R9 ;  /* 0x0000000906007986 */ /* 0x000fe2000c101904 */
[----:B------:R-:W-:Y:S05]  /*00d0*/  EXIT ;  /* 0x000000000000794d */ /* 0x000fea0003800000 */
.L_x_1:
        /* <DEDUP_REMOVED lines=10> */
.L_x_3:


//--------------------- .nv.shared.reserved.0     --------------------------
	.section	.nv.shared.reserved.0,"aw",@nobits
	.weak		__nv_reservedSMEM_offset_0_alias
	.size		__nv_reservedSMEM_offset_0_alias, 0, 64
	.other		__nv_reservedSMEM_offset_0_alias,@"STO_CUDA_RESERVED_SHARED STV_DEFAULT"
__nv_reservedSMEM_offset_0_alias:
	.zero		0
	.zero		64


//--------------------- .nv.constant0._Z3addPiS_S_ --------------------------
	.section	.nv.constant0._Z3addPiS_S_,"a",@progbits
	.sectionflags	@""
	.align	4
.nv.constant0._Z3addPiS_S_:
	.zero		920


//--------------------- .nv.constant0._Z9addKernelPiPKiS1_ --------------------------
	.section	.nv.constant0._Z9addKernelPiPKiS1_,"a",@progbits
	.sectionflags	@""
	.align	4
.nv.constant0._Z9addKernelPiPKiS1_:
	.zero		920


//--------------------- SYMBOLS --------------------------

	.type		.nv.reservedSmem.offset0,@object
	.size		.nv.reservedSmem.offset0,0x4
